//
// Generated by NVIDIA NVVM Compiler
//
// Compiler Build ID: CL-36424714
// Cuda compilation tools, release 13.0, V13.0.88
// Based on NVVM 20.0.0
//

.version 9.0
.target sm_100
.address_size 64

	// .globl	_Z6vecAddPKfS0_Pfi

.visible .entry _Z6vecAddPKfS0_Pfi(
	.param .u64 .ptr .align 1 _Z6vecAddPKfS0_Pfi_param_0,
	.param .u64 .ptr .align 1 _Z6vecAddPKfS0_Pfi_param_1,
	.param .u64 .ptr .align 1 _Z6vecAddPKfS0_Pfi_param_2,
	.param .u32 _Z6vecAddPKfS0_Pfi_param_3
)
{
	.reg .pred 	%p<2>;
	.reg .b32 	%r<6>;
	.reg .b32 	%f<4>;
	.reg .b64 	%rd<11>;

	ld.param.u64 	%rd1, [_Z6vecAddPKfS0_Pfi_param_0];
	ld.param.u64 	%rd2, [_Z6vecAddPKfS0_Pfi_param_1];
	ld.param.u64 	%rd3, [_Z6vecAddPKfS0_Pfi_param_2];
	ld.param.u32 	%r2, [_Z6vecAddPKfS0_Pfi_param_3];
	mov.u32 	%r3, %ntid.x;
	mov.u32 	%r4, %ctaid.x;
	mov.u32 	%r5, %tid.x;
	mad.lo.s32 	%r1, %r3, %r4, %r5;
	setp.ge.s32 	%p1, %r1, %r2;
	@%p1 bra 	$L__BB0_2;
	cvta.to.global.u64 	%rd4, %rd1;
	cvta.to.global.u64 	%rd5, %rd2;
	cvta.to.global.u64 	%rd6, %rd3;
	mul.wide.s32 	%rd7, %r1, 4;
	add.s64 	%rd8, %rd4, %rd7;
	ld.global.f32 	%f1, [%rd8];
	add.s64 	%rd9, %rd5, %rd7;
	ld.global.f32 	%f2, [%rd9];
	add.f32 	%f3, %f1, %f2;
	add.s64 	%rd10, %rd6, %rd7;
	st.global.f32 	[%rd10], %f3;
$L__BB0_2:
	ret;

}


// ===== COMPILED SASS (sm_100) =====

	.target	sm_100

	.elftype	@"ET_EXEC"


//--------------------- .note.nv.tkinfo           --------------------------
	.section	.note.nv.tkinfo,"",@"SHT_NOTE"
	.sectionflags	@"SHF_NOTE_NV_TKINFO"
	.tkinfo
        /*0018*/ 	.word	0x00000002
        /*0030*/ 	.string	""
        /*0030*/ 	.string	"ptxas"
        /*0030*/ 	.string	"Cuda compilation tools, release 13.0, V13.0.88"
        /*0030*/ 	.string	"Build cuda_13.0.r13.0/compiler.36424714_0"
        /*0030*/ 	.string	"-arch sm_100 -m 64 "



//--------------------- .note.nv.cuinfo           --------------------------
	.section	.note.nv.cuinfo,"",@"SHT_NOTE"
	.sectionflags	@"SHF_NOTE_NV_CUINFO"
        /*0018*/ 	.short	0x0002
        /*001a*/ 	.short	0x0064
        /*001c*/ 	.short	0x0082
	.zero		2


//--------------------- .nv.info                  --------------------------
	.section	.nv.info,"",@"SHT_CUDA_INFO"
	.align	4


	//----- nvinfo : EIATTR_REGCOUNT
	.align		4
        /*0000*/ 	.byte	0x04, 0x2f
        /*0002*/ 	.short	(.L_1 - .L_0)
	.align		4
.L_0:
        /*0004*/ 	.word	index@(_Z6vecAddPKfS0_Pfi)
        /*0008*/ 	.word	0x0000000c


	//----- nvinfo : EIATTR_FRAME_SIZE
	.align		4
.L_1:
        /*000c*/ 	.byte	0x04, 0x11
        /*000e*/ 	.short	(.L_3 - .L_2)
	.align		4
.L_2:
        /*0010*/ 	.word	index@(_Z6vecAddPKfS0_Pfi)
        /*0014*/ 	.word	0x00000000


	//----- nvinfo : EIATTR_MIN_STACK_SIZE
	.align		4
.L_3:
        /*0018*/ 	.byte	0x04, 0x12
        /*001a*/ 	.short	(.L_5 - .L_4)
	.align		4
.L_4:
        /*001c*/ 	.word	index@(_Z6vecAddPKfS0_Pfi)
        /*0020*/ 	.word	0x00000000
.L_5:


//--------------------- .nv.compat                --------------------------
	.section	.nv.compat,"",@"SHT_CUDA_COMPAT_INFO"
	.align	4
        /*0000*/ 	.byte	0x02, 0x09, 0x00, 0x00, 0x02, 0x02, 0x01, 0x00, 0x02, 0x05, 0x05, 0x00, 0x03, 0x07, 0x01, 0x01
        /*0010*/ 	.byte	0x02, 0x03, 0x00, 0x00, 0x02, 0x06, 0x01, 0x00, 0x04, 0x0b, 0x08, 0x00, 0x09, 0x00, 0x00, 0x00
        /*0020*/ 	.byte	0x00, 0x00, 0x00, 0x00


//--------------------- .nv.info._Z6vecAddPKfS0_Pfi --------------------------
	.section	.nv.info._Z6vecAddPKfS0_Pfi,"",@"SHT_CUDA_INFO"
	.sectionflags	@""
	.align	4


	//----- nvinfo : EIATTR_CUDA_API_VERSION
	.align		4
        /*0000*/ 	.byte	0x04, 0x37
        /*0002*/ 	.short	(.L_7 - .L_6)
.L_6:
        /*0004*/ 	.word	0x00000082


	//----- nvinfo : EIATTR_KPARAM_INFO
	.align		4
.L_7:
        /*0008*/ 	.byte	0x04, 0x17
        /*000a*/ 	.short	(.L_9 - .L_8)
.L_8:
        /*000c*/ 	.word	0x00000000
        /*0010*/ 	.short	0x0003
        /*0012*/ 	.short	0x0018
        /*0014*/ 	.byte	0x00, 0xf0, 0x11, 0x00


	//----- nvinfo : EIATTR_KPARAM_INFO
	.align		4
.L_9:
        /*0018*/ 	.byte	0x04, 0x17
        /*001a*/ 	.short	(.L_11 - .L_10)
.L_10:
        /*001c*/ 	.word	0x00000000
        /*0020*/ 	.short	0x0002
        /*0022*/ 	.short	0x0010
        /*0024*/ 	.byte	0x00, 0xf5, 0x21, 0x00


	//----- nvinfo : EIATTR_KPARAM_INFO
	.align		4
.L_11:
        /*0028*/ 	.byte	0x04, 0x17
        /*002a*/ 	.short	(.L_13 - .L_12)
.L_12:
        /*002c*/ 	.word	0x00000000
        /*0030*/ 	.short	0x0001
        /*0032*/ 	.short	0x0008
        /*0034*/ 	.byte	0x00, 0xf5, 0x21, 0x00


	//----- nvinfo : EIATTR_KPARAM_INFO
	.align		4
.L_13:
        /*0038*/ 	.byte	0x04, 0x17
        /*003a*/ 	.short	(.L_15 - .L_14)
.L_14:
        /*003c*/ 	.word	0x00000000
        /*0040*/ 	.short	0x0000
        /*0042*/ 	.short	0x0000
        /*0044*/ 	.byte	0x00, 0xf5, 0x21, 0x00


	//----- nvinfo : EIATTR_SPARSE_MMA_MASK
	.align		4
.L_15:
        /*0048*/ 	.byte	0x03, 0x50
        /*004a*/ 	.short	0x0000


	//----- nvinfo : EIATTR_MAXREG_COUNT
	.align		4
        /*004c*/ 	.byte	0x03, 0x1b
        /*004e*/ 	.short	0x00ff


	//----- nvinfo : EIATTR_MERCURY_ISA_VERSION
	.align		4
        /*0050*/ 	.byte	0x03, 0x5f
        /*0052*/ 	.short	0x0101


	//----- nvinfo : EIATTR_VRC_CTA_INIT_COUNT
	.align		4
        /*0054*/ 	.byte	0x02, 0x4a
	.zero		1
	.zero		1


	//----- nvinfo : EIATTR_EXIT_INSTR_OFFSETS
	.align		4
        /*0058*/ 	.byte	0x04, 0x1c
        /*005a*/ 	.short	(.L_17 - .L_16)


	//   ....[0]....
.L_16:
        /*005c*/ 	.word	0x00000070


	//   ....[1]....
        /*0060*/ 	.word	0x00000130


	//----- nvinfo : EIATTR_CBANK_PARAM_SIZE
	.align		4
.L_17:
        /*0064*/ 	.byte	0x03, 0x19
        /*0066*/ 	.short	0x001c


	//----- nvinfo : EIATTR_PARAM_CBANK
	.align		4
        /*0068*/ 	.byte	0x04, 0x0a
        /*006a*/ 	.short	(.L_19 - .L_18)
	.align		4
.L_18:
        /*006c*/ 	.word	index@(.nv.constant0._Z6vecAddPKfS0_Pfi)
        /*0070*/ 	.short	0x0380
        /*0072*/ 	.short	0x001c


	//----- nvinfo : EIATTR_SW_WAR
	.align		4
.L_19:
        /*0074*/ 	.byte	0x04, 0x36
        /*0076*/ 	.short	(.L_21 - .L_20)
.L_20:
        /*0078*/ 	.word	0x00000008
.L_21:


//--------------------- .nv.callgraph             --------------------------
	.section	.nv.callgraph,"",@"SHT_CUDA_CALLGRAPH"
	.align	4
	.sectionentsize	8
	.align		4
        /*0000*/ 	.word	0x00000000
	.align		4
        /*0004*/ 	.word	0xffffffff
	.align		4
        /*0008*/ 	.word	0x00000000
	.align		4
        /*000c*/ 	.word	0xfffffffe
	.align		4
        /*0010*/ 	.word	0x00000000
	.align		4
        /*0014*/ 	.word	0xfffffffd
	.align		4
        /*0018*/ 	.word	0x00000000
	.align		4
        /*001c*/ 	.word	0xfffffffc


//--------------------- .text._Z6vecAddPKfS0_Pfi  --------------------------
	.section	.text._Z6vecAddPKfS0_Pfi,"ax",@progbits
	.align	128
        .global         _Z6vecAddPKfS0_Pfi
        .type           _Z6vecAddPKfS0_Pfi,@function
        .size           _Z6vecAddPKfS0_Pfi,(.L_x_1 - _Z6vecAddPKfS0_Pfi)
        .other          _Z6vecAddPKfS0_Pfi,@"STO_CUDA_ENTRY STV_DEFAULT"
_Z6vecAddPKfS0_Pfi:
.text._Z6vecAddPKfS0_Pfi:
[----:B------:R-:W-:Y:S01]  /*0000*/  LDC R1, c[0x0][0x37c] ;  /* 0x0000df00ff017b82 */ /* 0x000fe20000000800 */
[----:B------:R-:W0:Y:S01]  /*0010*/  S2R R9, SR_CTAID.X ;  /* 0x0000000000097919 */ /* 0x000e220000002500 */
[----:B------:R-:W0:Y:S01]  /*0020*/  LDCU UR4, c[0x0][0x360] ;  /* 0x00006c00ff0477ac */ /* 0x000e220008000800 */
[----:B------:R-:W0:Y:S01]  /*0030*/  S2R R0, SR_TID.X ;  /* 0x0000000000007919 */ /* 0x000e220000002100 */
[----:B------:R-:W1:Y:S01]  /*0040*/  LDCU UR5, c[0x0][0x398] ;  /* 0x00007300ff0577ac */ /* 0x000e620008000800 */
[----:B0-----:R-:W-:-:S05]  /*0050*/  IMAD R9, R9, UR4, R0 ;  /* 0x0000000409097c24 */ /* 0x001fca000f8e0200 */
[----:B-1----:R-:W-:-:S13]  /*0060*/  ISETP.GE.AND P0, PT, R9, UR5, PT ;  /* 0x0000000509007c0c */ /* 0x002fda000bf06270 */
[----:B------:R-:W-:Y:S05]  /*0070*/  @P0 EXIT ;  /* 0x000000000000094d */ /* 0x000fea0003800000 */
[----:B------:R-:W0:Y:S01]  /*0080*/  LDC.64 R2, c[0x0][0x380] ;  /* 0x0000e000ff027b82 */ /* 0x000e220000000a00 */
[----:B------:R-:W1:Y:S07]  /*0090*/  LDCU.64 UR4, c[0x0][0x358] ;  /* 0x00006b00ff0477ac */ /* 0x000e6e0008000a00 */
[----:B------:R-:W2:Y:S08]  /*00a0*/  LDC.64 R4, c[0x0][0x388] ;  /* 0x0000e200ff047b82 */ /* 0x000eb00000000a00 */
[----:B------:R-:W3:Y:S01]  /*00b0*/  LDC.64 R6, c[0x0][0x390] ;  /* 0x0000e400ff067b82 */ /* 0x000ee20000000a00 */
[----:B0-----:R-:W-:-:S06]  /*00c0*/  IMAD.WIDE R2, R9, 0x4, R2 ;  /* 0x0000000409027825 */ /* 0x001fcc00078e0202 */
[----:B-1----:R-:W4:Y:S01]  /*00d0*/  LDG.E R2, desc[UR4][R2.64] ;  /* 0x0000000402027981 */ /* 0x002f22000c1e1900 */
[----:B--2---:R-:W-:-:S06]  /*00e0*/  IMAD.WIDE R4, R9, 0x4, R4 ;  /* 0x0000000409047825 */ /* 0x004fcc00078e0204 */
[----:B------:R-:W4:Y:S01]  /*00f0*/  LDG.E R5, desc[UR4][R4.64] ;  /* 0x0000000404057981 */ /* 0x000f22000c1e1900 */
[----:B---3--:R-:W-:-:S04]  /*0100*/  IMAD.WIDE R6, R9, 0x4, R6 ;  /* 0x0000000409067825 */ /* 0x008fc800078e0206 */
[----:B----4-:R-:W-:-:S05]  /*0110*/  FADD R9, R2, R5 ;  /* 0x0000000502097221 */ /* 0x010fca0000000000 */
[----:B------:R-:W-:Y:S01]  /*0120*/  STG.E desc[UR4][R6.64], R9 ;  /* 0x0000000906007986 */ /* 0x000fe2000c101904 */
[----:B------:R-:W-:Y:S05]  /*0130*/  EXIT ;  /* 0x000000000000794d */ /* 0x000fea0003800000 */
.L_x_0:
[----:B------:R-:W-:-:S00]  /*0140*/  BRA `(.L_x_0) ;  /* 0xfffffffc00fc7947 */ /* 0x000fc0000383ffff */
[----:B------:R-:W-:-:S00]  /*0150*/  NOP ;  /* 0x0000000000007918 */ /* 0x000fc00000000000 */
        /* <DEDUP_REMOVED lines=10> */
.L_x_1:


//--------------------- .nv.shared.reserved.0     --------------------------
	.section	.nv.shared.reserved.0,"aw",@nobits
	.weak		__nv_reservedSMEM_offset_0_alias
	.size		__nv_reservedSMEM_offset_0_alias, 0, 64
	.other		__nv_reservedSMEM_offset_0_alias,@"STO_CUDA_RESERVED_SHARED STV_DEFAULT"
__nv_reservedSMEM_offset_0_alias:
	.zero		0
	.zero		64


//--------------------- .nv.constant0._Z6vecAddPKfS0_Pfi --------------------------
	.section	.nv.constant0._Z6vecAddPKfS0_Pfi,"a",@progbits
	.sectionflags	@""
	.align	4
.nv.constant0._Z6vecAddPKfS0_Pfi:
	.zero		924


//--------------------- SYMBOLS --------------------------

	.type		.nv.reservedSmem.offset0,@object
	.size		.nv.reservedSmem.offset0,0x4
